//
// Generated by NVIDIA NVVM Compiler
//
// Compiler Build ID: CL-36424714
// Cuda compilation tools, release 13.0, V13.0.88
// Based on NVVM 20.0.0
//

.version 9.0
.target sm_100
.address_size 64

	// .globl	_Z12sort_bucketsPii

.visible .entry _Z12sort_bucketsPii(
	.param .u64 .ptr .align 1 _Z12sort_bucketsPii_param_0,
	.param .u32 _Z12sort_bucketsPii_param_1
)
{
	.reg .pred 	%p<27>;
	.reg .b16 	%rs<17>;
	.reg .b32 	%r<77>;
	.reg .b64 	%rd<13>;

	ld.param.u64 	%rd8, [_Z12sort_bucketsPii_param_0];
	ld.param.u32 	%r49, [_Z12sort_bucketsPii_param_1];
	cvta.to.global.u64 	%rd1, %rd8;
	add.s32 	%r1, %r49, -1;
	setp.lt.s32 	%p1, %r49, 2;
	@%p1 bra 	$L__BB0_42;
	add.s32 	%r2, %r49, -2;
	cvt.u16.u32 	%rs1, %r49;
	add.s64 	%rd2, %rd1, 16;
	mov.b32 	%r59, 0;
	mov.b16 	%rs15, 0;
	mov.u16 	%rs16, %rs15;
	mov.u32 	%r58, %r1;
$L__BB0_2:
	sub.s32 	%r51, %r59, %r49;
	setp.gt.s32 	%p2, %r51, -2;
	@%p2 bra 	$L__BB0_41;
	sub.s32 	%r53, %r2, %r59;
	setp.lt.u32 	%p3, %r53, 7;
	mov.b32 	%r74, 0;
	@%p3 bra 	$L__BB0_22;
	and.b32  	%r74, %r58, -8;
	ld.global.u32 	%r61, [%rd1];
	neg.s32 	%r60, %r74;
	mov.u64 	%rd12, %rd2;
$L__BB0_5:
	.pragma "nounroll";
	ld.global.u32 	%r62, [%rd12+-12];
	setp.le.s32 	%p4, %r61, %r62;
	@%p4 bra 	$L__BB0_7;
	st.global.u32 	[%rd12+-16], %r62;
	st.global.u32 	[%rd12+-12], %r61;
	mov.u32 	%r62, %r61;
$L__BB0_7:
	ld.global.u32 	%r63, [%rd12+-8];
	setp.le.s32 	%p5, %r62, %r63;
	@%p5 bra 	$L__BB0_9;
	st.global.u32 	[%rd12+-12], %r63;
	st.global.u32 	[%rd12+-8], %r62;
	mov.u32 	%r63, %r62;
$L__BB0_9:
	ld.global.u32 	%r64, [%rd12+-4];
	setp.le.s32 	%p6, %r63, %r64;
	@%p6 bra 	$L__BB0_11;
	st.global.u32 	[%rd12+-8], %r64;
	st.global.u32 	[%rd12+-4], %r63;
	mov.u32 	%r64, %r63;
$L__BB0_11:
	ld.global.u32 	%r65, [%rd12];
	setp.le.s32 	%p7, %r64, %r65;
	@%p7 bra 	$L__BB0_13;
	st.global.u32 	[%rd12+-4], %r65;
	st.global.u32 	[%rd12], %r64;
	mov.u32 	%r65, %r64;
$L__BB0_13:
	ld.global.u32 	%r66, [%rd12+4];
	setp.le.s32 	%p8, %r65, %r66;
	@%p8 bra 	$L__BB0_15;
	st.global.u32 	[%rd12], %r66;
	st.global.u32 	[%rd12+4], %r65;
	mov.u32 	%r66, %r65;
$L__BB0_15:
	ld.global.u32 	%r67, [%rd12+8];
	setp.le.s32 	%p9, %r66, %r67;
	@%p9 bra 	$L__BB0_17;
	st.global.u32 	[%rd12+4], %r67;
	st.global.u32 	[%rd12+8], %r66;
	mov.u32 	%r67, %r66;
$L__BB0_17:
	ld.global.u32 	%r68, [%rd12+12];
	setp.le.s32 	%p10, %r67, %r68;
	@%p10 bra 	$L__BB0_19;
	st.global.u32 	[%rd12+8], %r68;
	st.global.u32 	[%rd12+12], %r67;
	mov.u32 	%r68, %r67;
$L__BB0_19:
	ld.global.u32 	%r61, [%rd12+16];
	setp.le.s32 	%p11, %r68, %r61;
	@%p11 bra 	$L__BB0_21;
	st.global.u32 	[%rd12+12], %r61;
	st.global.u32 	[%rd12+16], %r68;
	mov.u32 	%r61, %r68;
$L__BB0_21:
	add.s32 	%r60, %r60, 8;
	add.s64 	%rd12, %rd12, 32;
	setp.ne.s32 	%p12, %r60, 0;
	@%p12 bra 	$L__BB0_5;
$L__BB0_22:
	and.b32  	%r54, %r58, 7;
	setp.eq.s32 	%p13, %r54, 0;
	@%p13 bra 	$L__BB0_41;
	not.b16 	%rs10, %rs16;
	add.s16 	%rs11, %rs10, %rs1;
	cvt.u32.u16 	%r55, %rs11;
	and.b32  	%r28, %r55, 7;
	add.s32 	%r56, %r28, -1;
	setp.lt.u32 	%p14, %r56, 3;
	@%p14 bra 	$L__BB0_32;
	mul.wide.u32 	%rd9, %r74, 4;
	add.s64 	%rd5, %rd1, %rd9;
	ld.global.u32 	%r29, [%rd5];
	ld.global.u32 	%r71, [%rd5+4];
	setp.le.s32 	%p15, %r29, %r71;
	@%p15 bra 	$L__BB0_26;
	st.global.u32 	[%rd5], %r71;
	st.global.u32 	[%rd5+4], %r29;
	mov.u32 	%r71, %r29;
$L__BB0_26:
	ld.global.u32 	%r72, [%rd5+8];
	setp.le.s32 	%p16, %r71, %r72;
	@%p16 bra 	$L__BB0_28;
	st.global.u32 	[%rd5+4], %r72;
	st.global.u32 	[%rd5+8], %r71;
	mov.u32 	%r72, %r71;
$L__BB0_28:
	ld.global.u32 	%r73, [%rd5+12];
	setp.le.s32 	%p17, %r72, %r73;
	@%p17 bra 	$L__BB0_30;
	st.global.u32 	[%rd5+8], %r73;
	st.global.u32 	[%rd5+12], %r72;
	mov.u32 	%r73, %r72;
$L__BB0_30:
	add.s32 	%r74, %r74, 4;
	ld.global.u32 	%r37, [%rd5+16];
	setp.le.s32 	%p18, %r73, %r37;
	@%p18 bra 	$L__BB0_32;
	st.global.u32 	[%rd5+12], %r37;
	st.global.u32 	[%rd5+16], %r73;
$L__BB0_32:
	and.b32  	%r57, %r28, 3;
	setp.eq.s32 	%p19, %r57, 0;
	@%p19 bra 	$L__BB0_41;
	xor.b16  	%rs12, %rs15, 3;
	add.s16 	%rs5, %rs12, %rs1;
	and.b16  	%rs13, %rs5, 3;
	setp.eq.s16 	%p20, %rs13, 1;
	@%p20 bra 	$L__BB0_38;
	mul.wide.u32 	%rd10, %r74, 4;
	add.s64 	%rd6, %rd1, %rd10;
	ld.global.u32 	%r39, [%rd6];
	ld.global.u32 	%r75, [%rd6+4];
	setp.le.s32 	%p21, %r39, %r75;
	@%p21 bra 	$L__BB0_36;
	st.global.u32 	[%rd6], %r75;
	st.global.u32 	[%rd6+4], %r39;
	mov.u32 	%r75, %r39;
$L__BB0_36:
	add.s32 	%r74, %r74, 2;
	ld.global.u32 	%r43, [%rd6+8];
	setp.le.s32 	%p22, %r75, %r43;
	@%p22 bra 	$L__BB0_38;
	st.global.u32 	[%rd6+4], %r43;
	st.global.u32 	[%rd6+8], %r75;
$L__BB0_38:
	and.b16  	%rs14, %rs5, 1;
	setp.eq.b16 	%p23, %rs14, 1;
	not.pred 	%p24, %p23;
	@%p24 bra 	$L__BB0_41;
	mul.wide.u32 	%rd11, %r74, 4;
	add.s64 	%rd7, %rd1, %rd11;
	ld.global.u32 	%r45, [%rd7];
	ld.global.u32 	%r46, [%rd7+4];
	setp.le.s32 	%p25, %r45, %r46;
	@%p25 bra 	$L__BB0_41;
	st.global.u32 	[%rd7], %r46;
	st.global.u32 	[%rd7+4], %r45;
$L__BB0_41:
	add.s32 	%r59, %r59, 1;
	add.s32 	%r58, %r58, -1;
	setp.ne.s32 	%p26, %r59, %r1;
	add.s16 	%rs16, %rs16, 1;
	add.s16 	%rs15, %rs15, 1;
	@%p26 bra 	$L__BB0_2;
$L__BB0_42:
	ret;

}


// ===== COMPILED SASS (sm_100) =====

	.target	sm_100

	.elftype	@"ET_EXEC"


//--------------------- .note.nv.tkinfo           --------------------------
	.section	.note.nv.tkinfo,"",@"SHT_NOTE"
	.sectionflags	@"SHF_NOTE_NV_TKINFO"
	.tkinfo
        /*0018*/ 	.word	0x00000002
        /*0030*/ 	.string	""
        /*0030*/ 	.string	"ptxas"
        /*0030*/ 	.string	"Cuda compilation tools, release 13.0, V13.0.88"
        /*0030*/ 	.string	"Build cuda_13.0.r13.0/compiler.36424714_0"
        /*0030*/ 	.string	"-arch sm_100 -m 64 "



//--------------------- .note.nv.cuinfo           --------------------------
	.section	.note.nv.cuinfo,"",@"SHT_NOTE"
	.sectionflags	@"SHF_NOTE_NV_CUINFO"
        /*0018*/ 	.short	0x0002
        /*001a*/ 	.short	0x0064
        /*001c*/ 	.short	0x0082
	.zero		2


//--------------------- .nv.info                  --------------------------
	.section	.nv.info,"",@"SHT_CUDA_INFO"
	.align	4


	//----- nvinfo : EIATTR_REGCOUNT
	.align		4
        /*0000*/ 	.byte	0x04, 0x2f
        /*0002*/ 	.short	(.L_1 - .L_0)
	.align		4
.L_0:
        /*0004*/ 	.word	index@(_Z12sort_bucketsPii)
        /*0008*/ 	.word	0x00000018


	//----- nvinfo : EIATTR_FRAME_SIZE
	.align		4
.L_1:
        /*000c*/ 	.byte	0x04, 0x11
        /*000e*/ 	.short	(.L_3 - .L_2)
	.align		4
.L_2:
        /*0010*/ 	.word	index@(_Z12sort_bucketsPii)
        /*0014*/ 	.word	0x00000000


	//----- nvinfo : EIATTR_MIN_STACK_SIZE
	.align		4
.L_3:
        /*0018*/ 	.byte	0x04, 0x12
        /*001a*/ 	.short	(.L_5 - .L_4)
	.align		4
.L_4:
        /*001c*/ 	.word	index@(_Z12sort_bucketsPii)
        /*0020*/ 	.word	0x00000000
.L_5:


//--------------------- .nv.compat                --------------------------
	.section	.nv.compat,"",@"SHT_CUDA_COMPAT_INFO"
	.align	4
        /*0000*/ 	.byte	0x02, 0x09, 0x00, 0x00, 0x02, 0x02, 0x01, 0x00, 0x02, 0x05, 0x05, 0x00, 0x03, 0x07, 0x01, 0x01
        /*0010*/ 	.byte	0x02, 0x03, 0x00, 0x00, 0x02, 0x06, 0x01, 0x00, 0x04, 0x0b, 0x08, 0x00, 0x09, 0x00, 0x00, 0x00
        /*0020*/ 	.byte	0x00, 0x00, 0x00, 0x00


//--------------------- .nv.info._Z12sort_bucketsPii --------------------------
	.section	.nv.info._Z12sort_bucketsPii,"",@"SHT_CUDA_INFO"
	.sectionflags	@""
	.align	4


	//----- nvinfo : EIATTR_CUDA_API_VERSION
	.align		4
        /*0000*/ 	.byte	0x04, 0x37
        /*0002*/ 	.short	(.L_7 - .L_6)
.L_6:
        /*0004*/ 	.word	0x00000082


	//----- nvinfo : EIATTR_KPARAM_INFO
	.align		4
.L_7:
        /*0008*/ 	.byte	0x04, 0x17
        /*000a*/ 	.short	(.L_9 - .L_8)
.L_8:
        /*000c*/ 	.word	0x00000000
        /*0010*/ 	.short	0x0001
        /*0012*/ 	.short	0x0008
        /*0014*/ 	.byte	0x00, 0xf0, 0x11, 0x00


	//----- nvinfo : EIATTR_KPARAM_INFO
	.align		4
.L_9:
        /*0018*/ 	.byte	0x04, 0x17
        /*001a*/ 	.short	(.L_11 - .L_10)
.L_10:
        /*001c*/ 	.word	0x00000000
        /*0020*/ 	.short	0x0000
        /*0022*/ 	.short	0x0000
        /*0024*/ 	.byte	0x00, 0xf5, 0x21, 0x00


	//----- nvinfo : EIATTR_SPARSE_MMA_MASK
	.align		4
.L_11:
        /*0028*/ 	.byte	0x03, 0x50
        /*002a*/ 	.short	0x0000


	//----- nvinfo : EIATTR_MAXREG_COUNT
	.align		4
        /*002c*/ 	.byte	0x03, 0x1b
        /*002e*/ 	.short	0x00ff


	//----- nvinfo : EIATTR_MERCURY_ISA_VERSION
	.align		4
        /*0030*/ 	.byte	0x03, 0x5f
        /*0032*/ 	.short	0x0101


	//----- nvinfo : EIATTR_VRC_CTA_INIT_COUNT
	.align		4
        /*0034*/ 	.byte	0x02, 0x4a
	.zero		1
	.zero		1


	//----- nvinfo : EIATTR_EXIT_INSTR_OFFSETS
	.align		4
        /*0038*/ 	.byte	0x04, 0x1c
        /*003a*/ 	.short	(.L_13 - .L_12)


	//   ....[0]....
.L_12:
        /*003c*/ 	.word	0x00000030


	//   ....[1]....
        /*0040*/ 	.word	0x000008e0


	//----- nvinfo : EIATTR_CBANK_PARAM_SIZE
	.align		4
.L_13:
        /*0044*/ 	.byte	0x03, 0x19
        /*0046*/ 	.short	0x000c


	//----- nvinfo : EIATTR_PARAM_CBANK
	.align		4
        /*0048*/ 	.byte	0x04, 0x0a
        /*004a*/ 	.short	(.L_15 - .L_14)
	.align		4
.L_14:
        /*004c*/ 	.word	index@(.nv.constant0._Z12sort_bucketsPii)
        /*0050*/ 	.short	0x0380
        /*0052*/ 	.short	0x000c


	//----- nvinfo : EIATTR_SW_WAR
	.align		4
.L_15:
        /*0054*/ 	.byte	0x04, 0x36
        /*0056*/ 	.short	(.L_17 - .L_16)
.L_16:
        /*0058*/ 	.word	0x00000008
.L_17:


//--------------------- .nv.callgraph             --------------------------
	.section	.nv.callgraph,"",@"SHT_CUDA_CALLGRAPH"
	.align	4
	.sectionentsize	8
	.align		4
        /*0000*/ 	.word	0x00000000
	.align		4
        /*0004*/ 	.word	0xffffffff
	.align		4
        /*0008*/ 	.word	0x00000000
	.align		4
        /*000c*/ 	.word	0xfffffffe
	.align		4
        /*0010*/ 	.word	0x00000000
	.align		4
        /*0014*/ 	.word	0xfffffffd
	.align		4
        /*0018*/ 	.word	0x00000000
	.align		4
        /*001c*/ 	.word	0xfffffffc


//--------------------- .text._Z12sort_bucketsPii --------------------------
	.section	.text._Z12sort_bucketsPii,"ax",@progbits
	.align	128
        .global         _Z12sort_bucketsPii
        .type           _Z12sort_bucketsPii,@function
        .size           _Z12sort_bucketsPii,(.L_x_7 - _Z12sort_bucketsPii)
        .other          _Z12sort_bucketsPii,@"STO_CUDA_ENTRY STV_DEFAULT"
_Z12sort_bucketsPii:
.text._Z12sort_bucketsPii:
[----:B------:R-:W-:Y:S08]  /*0000*/  LDC R1, c[0x0][0x37c] ;  /* 0x0000df00ff017b82 */ /* 0x000ff00000000800 */
[----:B------:R-:W0:Y:S02]  /*0010*/  LDC R0, c[0x0][0x388] ;  /* 0x0000e200ff007b82 */ /* 0x000e240000000800 */
[----:B0-----:R-:W-:-:S13]  /*0020*/  ISETP.GE.AND P0, PT, R0, 0x2, PT ;  /* 0x000000020000780c */ /* 0x001fda0003f06270 */
[----:B------:R-:W-:Y:S05]  /*0030*/  @!P0 EXIT ;  /* 0x000000000000894d */ /* 0x000fea0003800000 */
[----:B------:R-:W0:Y:S01]  /*0040*/  LDCU.64 UR6, c[0x0][0x380] ;  /* 0x00007000ff0677ac */ /* 0x000e220008000a00 */
[----:B------:R-:W-:Y:S01]  /*0050*/  VIADD R0, R0, 0xffffffff ;  /* 0xffffffff00007836 */ /* 0x000fe20000000000 */
[----:B------:R-:W-:Y:S02]  /*0060*/  PRMT R2, RZ, 0x7610, R2 ;  /* 0x00007610ff027816 */ /* 0x000fe40000000002 */
[----:B------:R-:W-:Y:S01]  /*0070*/  PRMT R3, RZ, 0x7610, R3 ;  /* 0x00007610ff037816 */ /* 0x000fe20000000003 */
[----:B------:R-:W-:Y:S01]  /*0080*/  IMAD.MOV.U32 R4, RZ, RZ, R0 ;  /* 0x000000ffff047224 */ /* 0x000fe200078e0000 */
[----:B------:R-:W1:Y:S01]  /*0090*/  LDCU.U16 UR8, c[0x0][0x388] ;  /* 0x00007100ff0877ac */ /* 0x000e620008000400 */
[----:B------:R-:W2:Y:S01]  /*00a0*/  LDCU.64 UR10, c[0x0][0x358] ;  /* 0x00006b00ff0a77ac */ /* 0x000ea20008000a00 */
[----:B------:R-:W-:Y:S01]  /*00b0*/  UMOV UR4, URZ ;  /* 0x000000ff00047c82 */ /* 0x000fe20008000000 */
[----:B0-----:R-:W-:-:S04]  /*00c0*/  UIADD3 UR6, UP0, UPT, UR6, 0x10, URZ ;  /* 0x0000001006067890 */ /* 0x001fc8000ff1e0ff */
[----:B------:R-:W-:-:S12]  /*00d0*/  UIADD3.X UR7, UPT, UPT, URZ, UR7, URZ, UP0, !UPT ;  /* 0x00000007ff077290 */ /* 0x000fd800087fe4ff */
.L_x_5:
[----:B0-----:R-:W0:Y:S02]  /*00e0*/  LDCU UR5, c[0x0][0x388] ;  /* 0x00007100ff0577ac */ /* 0x001e240008000800 */
[----:B0-----:R-:W-:-:S04]  /*00f0*/  UIADD3 UR9, UPT, UPT, UR4, -UR5, URZ ;  /* 0x8000000504097290 */ /* 0x001fc8000fffe0ff */
[----:B------:R-:W-:-:S09]  /*0100*/  UISETP.GT.AND UP0, UPT, UR9, -0x2, UPT ;  /* 0xfffffffe0900788c */ /* 0x000fd2000bf04270 */
[----:B-1-3--:R-:W-:Y:S05]  /*0110*/  BRA.U UP0, `(.L_x_0) ;  /* 0x0000000500d87547 */ /* 0x00afea000b800000 */
[----:B------:R-:W-:Y:S01]  /*0120*/  UIADD3 UR5, UPT, UPT, -UR4, -0x2, UR5 ;  /* 0xfffffffe04057890 */ /* 0x000fe2000fffe105 */
[----:B------:R-:W-:Y:S01]  /*0130*/  LOP3.LUT P0, RZ, R4, 0x7, RZ, 0xc0, !PT ;  /* 0x0000000704ff7812 */ /* 0x000fe2000780c0ff */
[----:B------:R-:W-:Y:S02]  /*0140*/  IMAD.MOV.U32 R5, RZ, RZ, RZ ;  /* 0x000000ffff057224 */ /* 0x000fe400078e00ff */
[----:B------:R-:W-:-:S09]  /*0150*/  UISETP.GE.U32.AND UP0, UPT, UR5, 0x7, UPT ;  /* 0x000000070500788c */ /* 0x000fd2000bf06070 */
[----:B------:R-:W-:Y:S05]  /*0160*/  BRA.U !UP0, `(.L_x_1) ;  /* 0x0000000108d47547 */ /* 0x000fea000b800000 */
[----:B------:R-:W2:Y:S02]  /*0170*/  LDC.64 R6, c[0x0][0x380] ;  /* 0x0000e000ff067b82 */ /* 0x000ea40000000a00 */
[----:B--2---:R0:W5:Y:S01]  /*0180*/  LDG.E R9, desc[UR10][R6.64] ;  /* 0x0000000a06097981 */ /* 0x004162000c1e1900 */
[----:B------:R-:W-:Y:S01]  /*0190*/  LOP3.LUT R5, R4, 0xfffffff8, RZ, 0xc0, !PT ;  /* 0xfffffff804057812 */ /* 0x000fe200078ec0ff */
[----:B------:R-:W-:Y:S02]  /*01a0*/  IMAD.U32 R11, RZ, RZ, UR6 ;  /* 0x00000006ff0b7e24 */ /* 0x000fe4000f8e00ff */
[----:B------:R-:W-:Y:S02]  /*01b0*/  IMAD.U32 R12, RZ, RZ, UR7 ;  /* 0x00000007ff0c7e24 */ /* 0x000fe4000f8e00ff */
[----:B------:R-:W-:-:S07]  /*01c0*/  IMAD.MOV R8, RZ, RZ, -R5 ;  /* 0x000000ffff087224 */ /* 0x000fce00078e0a05 */
.L_x_2:
[----:B0--3--:R-:W-:Y:S02]  /*01d0*/  IMAD.MOV.U32 R6, RZ, RZ, R11 ;  /* 0x000000ffff067224 */ /* 0x009fe400078e000b */
[----:B------:R-:W-:-:S05]  /*01e0*/  IMAD.MOV.U32 R7, RZ, RZ, R12 ;  /* 0x000000ffff077224 */ /* 0x000fca00078e000c */
[----:B------:R-:W2:Y:S04]  /*01f0*/  LDG.E R11, desc[UR10][R6.64+-0xc] ;  /* 0xfffff40a060b7981 */ /* 0x000ea8000c1e1900 */
[----:B------:R-:W3:Y:S04]  /*0200*/  LDG.E R13, desc[UR10][R6.64+-0x8] ;  /* 0xfffff80a060d7981 */ /* 0x000ee8000c1e1900 */
[----:B------:R-:W4:Y:S04]  /*0210*/  LDG.E R15, desc[UR10][R6.64+-0x4] ;  /* 0xfffffc0a060f7981 */ /* 0x000f28000c1e1900 */
[----:B------:R-:W4:Y:S04]  /*0220*/  LDG.E R17, desc[UR10][R6.64] ;  /* 0x0000000a06117981 */ /* 0x000f28000c1e1900 */
[----:B------:R-:W4:Y:S04]  /*0230*/  LDG.E R19, desc[UR10][R6.64+0x4] ;  /* 0x0000040a06137981 */ /* 0x000f28000c1e1900 */
[----:B------:R-:W4:Y:S04]  /*0240*/  LDG.E R21, desc[UR10][R6.64+0x8] ;  /* 0x0000080a06157981 */ /* 0x000f28000c1e1900 */
[----:B------:R-:W4:Y:S01]  /*0250*/  LDG.E R10, desc[UR10][R6.64+0xc] ;  /* 0x00000c0a060a7981 */ /* 0x000f22000c1e1900 */
[----:B--2--5:R-:W-:-:S13]  /*0260*/  ISETP.GT.AND P1, PT, R9, R11, PT ;  /* 0x0000000b0900720c */ /* 0x024fda0003f24270 */
[----:B------:R0:W-:Y:S04]  /*0270*/  @P1 STG.E desc[UR10][R6.64+-0x10], R11 ;  /* 0xfffff00b06001986 */ /* 0x0001e8000c10190a */
[----:B------:R2:W-:Y:S01]  /*0280*/  @P1 STG.E desc[UR10][R6.64+-0xc], R9 ;  /* 0xfffff40906001986 */ /* 0x0005e2000c10190a */
[----:B0-----:R-:W-:-:S03]  /*0290*/  @P1 IMAD.MOV.U32 R11, RZ, RZ, R9 ;  /* 0x000000ffff0b1224 */ /* 0x001fc600078e0009 */
[----:B--2---:R-:W2:Y:S02]  /*02a0*/  LDG.E R9, desc[UR10][R6.64+0x10] ;  /* 0x0000100a06097981 */ /* 0x004ea4000c1e1900 */
[----:B---3--:R-:W-:Y:S02]  /*02b0*/  ISETP.GT.AND P1, PT, R11, R13, PT ;  /* 0x0000000d0b00720c */ /* 0x008fe40003f24270 */
[----:B------:R-:W-:-:S04]  /*02c0*/  IADD3 R8, PT, PT, R8, 0x8, RZ ;  /* 0x0000000808087810 */ /* 0x000fc80007ffe0ff */
[----:B------:R-:W-:-:S07]  /*02d0*/  ISETP.NE.AND P3, PT, R8, RZ, PT ;  /* 0x000000ff0800720c */ /* 0x000fce0003f65270 */
[----:B------:R0:W-:Y:S04]  /*02e0*/  @P1 STG.E desc[UR10][R6.64+-0xc], R13 ;  /* 0xfffff40d06001986 */ /* 0x0001e8000c10190a */
[----:B------:R-:W-:Y:S01]  /*02f0*/  @P1 STG.E desc[UR10][R6.64+-0x8], R11 ;  /* 0xfffff80b06001986 */ /* 0x000fe2000c10190a */
[----:B0-----:R-:W-:-:S05]  /*0300*/  @P1 IMAD.MOV.U32 R13, RZ, RZ, R11 ;  /* 0x000000ffff0d1224 */ /* 0x001fca00078e000b */
[----:B----4-:R-:W-:-:S13]  /*0310*/  ISETP.GT.AND P2, PT, R13, R15, PT ;  /* 0x0000000f0d00720c */ /* 0x010fda0003f44270 */
[----:B------:R0:W-:Y:S04]  /*0320*/  @P2 STG.E desc[UR10][R6.64+-0x8], R15 ;  /* 0xfffff80f06002986 */ /* 0x0001e8000c10190a */
[----:B------:R-:W-:Y:S01]  /*0330*/  @P2 STG.E desc[UR10][R6.64+-0x4], R13 ;  /* 0xfffffc0d06002986 */ /* 0x000fe2000c10190a */
[----:B0-----:R-:W-:-:S05]  /*0340*/  @P2 IMAD.MOV.U32 R15, RZ, RZ, R13 ;  /* 0x000000ffff0f2224 */ /* 0x001fca00078e000d */
[----:B------:R-:W-:-:S13]  /*0350*/  ISETP.GT.AND P1, PT, R15, R17, PT ;  /* 0x000000110f00720c */ /* 0x000fda0003f24270 */
        /* <DEDUP_REMOVED lines=14> */
[----:B0-----:R-:W-:Y:S01]  /*0440*/  @P2 IMAD.MOV.U32 R10, RZ, RZ, R21 ;  /* 0x000000ffff0a2224 */ /* 0x001fe200078e0015 */
[----:B------:R-:W-:-:S05]  /*0450*/  IADD3 R11, P2, PT, R6, 0x20, RZ ;  /* 0x00000020060b7810 */ /* 0x000fca0007f5e0ff */
[----:B------:R-:W-:Y:S01]  /*0460*/  IMAD.X R12, RZ, RZ, R7, P2 ;  /* 0x000000ffff0c7224 */ /* 0x000fe200010e0607 */
[----:B--2---:R-:W-:-:S13]  /*0470*/  ISETP.GT.AND P1, PT, R10, R9, PT ;  /* 0x000000090a00720c */ /* 0x004fda0003f24270 */
[----:B------:R0:W-:Y:S04]  /*0480*/  @P1 STG.E desc[UR10][R6.64+0xc], R9 ;  /* 0x00000c0906001986 */ /* 0x0001e8000c10190a */
[----:B------:R3:W-:Y:S01]  /*0490*/  @P1 STG.E desc[UR10][R6.64+0x10], R10 ;  /* 0x0000100a06001986 */ /* 0x0007e2000c10190a */
[----:B0-----:R-:W-:Y:S01]  /*04a0*/  @P1 IMAD.MOV.U32 R9, RZ, RZ, R10 ;  /* 0x000000ffff091224 */ /* 0x001fe200078e000a */
[----:B------:R-:W-:Y:S06]  /*04b0*/  @P3 BRA `(.L_x_2) ;  /* 0xfffffffc00443947 */ /* 0x000fec000383ffff */
.L_x_1:
[----:B------:R-:W-:Y:S05]  /*04c0*/  @!P0 BRA `(.L_x_0) ;  /* 0x0000000000ec8947 */ /* 0x000fea0003800000 */
[----:B---3--:R-:W-:-:S05]  /*04d0*/  LOP3.LUT R6, RZ, R3, RZ, 0x33, !PT ;  /* 0x00000003ff067212 */ /* 0x008fca00078e33ff */
[----:B-1----:R-:W-:-:S05]  /*04e0*/  VIADD R6, R6, UR8 ;  /* 0x0000000806067c36 */ /* 0x002fca0008000000 */
[----:B------:R-:W-:-:S04]  /*04f0*/  LOP3.LUT R6, R6, 0x7, RZ, 0xc0, !PT ;  /* 0x0000000706067812 */ /* 0x000fc800078ec0ff */
[C---:B------:R-:W-:Y:S01]  /*0500*/  LOP3.LUT P0, RZ, R6.reuse, 0x3, RZ, 0xc0, !PT ;  /* 0x0000000306ff7812 */ /* 0x040fe2000780c0ff */
[----:B------:R-:W-:-:S05]  /*0510*/  VIADD R7, R6, 0xffffffff ;  /* 0xffffffff06077836 */ /* 0x000fca0000000000 */
[----:B------:R-:W-:-:S13]  /*0520*/  ISETP.GE.U32.AND P1, PT, R7, 0x3, PT ;  /* 0x000000030700780c */ /* 0x000fda0003f26070 */
[----:B------:R-:W-:Y:S05]  /*0530*/  @!P1 BRA `(.L_x_3) ;  /* 0x00000000005c9947 */ /* 0x000fea0003800000 */
[----:B------:R-:W0:Y:S02]  /*0540*/  LDC.64 R6, c[0x0][0x380] ;  /* 0x0000e000ff067b82 */ /* 0x000e240000000a00 */
[----:B0-----:R-:W-:-:S05]  /*0550*/  IMAD.WIDE.U32 R6, R5, 0x4, R6 ;  /* 0x0000000405067825 */ /* 0x001fca00078e0006 */
[----:B--2---:R-:W2:Y:S04]  /*0560*/  LDG.E R8, desc[UR10][R6.64] ;  /* 0x0000000a06087981 */ /* 0x004ea8000c1e1900 */
[----:B------:R-:W2:Y:S04]  /*0570*/  LDG.E R9, desc[UR10][R6.64+0x4] ;  /* 0x0000040a06097981 */ /* 0x000ea8000c1e1900 */
[----:B------:R-:W3:Y:S04]  /*0580*/  LDG.E R11, desc[UR10][R6.64+0x8] ;  /* 0x0000080a060b7981 */ /* 0x000ee8000c1e1900 */
[----:B------:R-:W4:Y:S04]  /*0590*/  LDG.E R13, desc[UR10][R6.64+0xc] ;  /* 0x00000c0a060d7981 */ /* 0x000f28000c1e1900 */
[----:B------:R-:W5:Y:S01]  /*05a0*/  LDG.E R10, desc[UR10][R6.64+0x10] ;  /* 0x0000100a060a7981 */ /* 0x000f62000c1e1900 */
[----:B------:R-:W-:-:S02]  /*05b0*/  IADD3 R5, PT, PT, R5, 0x4, RZ ;  /* 0x0000000405057810 */ /* 0x000fc40007ffe0ff */
[----:B--2---:R-:W-:-:S13]  /*05c0*/  ISETP.GT.AND P1, PT, R8, R9, PT ;  /* 0x000000090800720c */ /* 0x004fda0003f24270 */
[----:B------:R0:W-:Y:S04]  /*05d0*/  @P1 STG.E desc[UR10][R6.64], R9 ;  /* 0x0000000906001986 */ /* 0x0001e8000c10190a */
[----:B------:R-:W-:Y:S01]  /*05e0*/  @P1 STG.E desc[UR10][R6.64+0x4], R8 ;  /* 0x0000040806001986 */ /* 0x000fe2000c10190a */
[----:B0-----:R-:W-:-:S05]  /*05f0*/  @P1 IMAD.MOV.U32 R9, RZ, RZ, R8 ;  /* 0x000000ffff091224 */ /* 0x001fca00078e0008 */
[----:B---3--:R-:W-:-:S13]  /*0600*/  ISETP.GT.AND P2, PT, R9, R11, PT ;  /* 0x0000000b0900720c */ /* 0x008fda0003f44270 */
[----:B------:R0:W-:Y:S04]  /*0610*/  @P2 STG.E desc[UR10][R6.64+0x4], R11 ;  /* 0x0000040b06002986 */ /* 0x0001e8000c10190a */
[----:B------:R-:W-:Y:S01]  /*0620*/  @P2 STG.E desc[UR10][R6.64+0x8], R9 ;  /* 0x0000080906002986 */ /* 0x000fe2000c10190a */
[----:B0-----:R-:W-:-:S05]  /*0630*/  @P2 IMAD.MOV.U32 R11, RZ, RZ, R9 ;  /* 0x000000ffff0b2224 */ /* 0x001fca00078e0009 */
[----:B----4-:R-:W-:-:S13]  /*0640*/  ISETP.GT.AND P1, PT, R11, R13, PT ;  /* 0x0000000d0b00720c */ /* 0x010fda0003f24270 */
[----:B------:R0:W-:Y:S04]  /*0650*/  @P1 STG.E desc[UR10][R6.64+0x8], R13 ;  /* 0x0000080d06001986 */ /* 0x0001e8000c10190a */
[----:B------:R1:W-:Y:S01]  /*0660*/  @P1 STG.E desc[UR10][R6.64+0xc], R11 ;  /* 0x00000c0b06001986 */ /* 0x0003e2000c10190a */
[----:B0-----:R-:W-:-:S05]  /*0670*/  @P1 IMAD.MOV.U32 R13, RZ, RZ, R11 ;  /* 0x000000ffff0d1224 */ /* 0x001fca00078e000b */
[----:B-----5:R-:W-:-:S13]  /*0680*/  ISETP.GT.AND P2, PT, R13, R10, PT ;  /* 0x0000000a0d00720c */ /* 0x020fda0003f44270 */
[----:B------:R1:W-:Y:S04]  /*0690*/  @P2 STG.E desc[UR10][R6.64+0xc], R10 ;  /* 0x00000c0a06002986 */ /* 0x0003e8000c10190a */
[----:B------:R1:W-:Y:S02]  /*06a0*/  @P2 STG.E desc[UR10][R6.64+0x10], R13 ;  /* 0x0000100d06002986 */ /* 0x0003e4000c10190a */
.L_x_3:
[----:B------:R-:W-:Y:S05]  /*06b0*/  @!P0 BRA `(.L_x_0) ;  /* 0x0000000000708947 */ /* 0x000fea0003800000 */
[----:B-1----:R-:W-:-:S05]  /*06c0*/  LOP3.LUT R6, R2, 0x3, RZ, 0x3c, !PT ;  /* 0x0000000302067812 */ /* 0x002fca00078e3cff */
[----:B------:R-:W-:-:S05]  /*06d0*/  VIADD R6, R6, UR8 ;  /* 0x0000000806067c36 */ /* 0x000fca0008000000 */
[C---:B------:R-:W-:Y:S02]  /*06e0*/  LOP3.LUT R7, R6.reuse, 0x3, RZ, 0xc0, !PT ;  /* 0x0000000306077812 */ /* 0x040fe400078ec0ff */
[----:B------:R-:W-:Y:S02]  /*06f0*/  LOP3.LUT R6, R6, 0x1, RZ, 0xc0, !PT ;  /* 0x0000000106067812 */ /* 0x000fe400078ec0ff */
[----:B------:R-:W-:Y:S02]  /*0700*/  ISETP.NE.AND P0, PT, R7, 0x1, PT ;  /* 0x000000010700780c */ /* 0x000fe40003f05270 */
[----:B------:R-:W-:-:S11]  /*0710*/  ISETP.NE.U32.AND P2, PT, R6, 0x1, PT ;  /* 0x000000010600780c */ /* 0x000fd60003f45070 */
[----:B------:R-:W-:Y:S05]  /*0720*/  @!P0 BRA `(.L_x_4) ;  /* 0x0000000000348947 */ /* 0x000fea0003800000 */
[----:B------:R-:W0:Y:S02]  /*0730*/  LDC.64 R6, c[0x0][0x380] ;  /* 0x0000e000ff067b82 */ /* 0x000e240000000a00 */
[----:B0-----:R-:W-:-:S05]  /*0740*/  IMAD.WIDE.U32 R6, R5, 0x4, R6 ;  /* 0x0000000405067825 */ /* 0x001fca00078e0006 */
[----:B--2---:R-:W2:Y:S04]  /*0750*/  LDG.E R8, desc[UR10][R6.64] ;  /* 0x0000000a06087981 */ /* 0x004ea8000c1e1900 */
[----:B------:R-:W2:Y:S04]  /*0760*/  LDG.E R9, desc[UR10][R6.64+0x4] ;  /* 0x0000040a06097981 */ /* 0x000ea8000c1e1900 */
[----:B------:R-:W3:Y:S01]  /*0770*/  LDG.E R10, desc[UR10][R6.64+0x8] ;  /* 0x0000080a060a7981 */ /* 0x000ee2000c1e1900 */
[----:B------:R-:W-:Y:S01]  /*0780*/  VIADD R5, R5, 0x2 ;  /* 0x0000000205057836 */ /* 0x000fe20000000000 */
[----:B--2---:R-:W-:-:S13]  /*0790*/  ISETP.GT.AND P0, PT, R8, R9, PT ;  /* 0x000000090800720c */ /* 0x004fda0003f04270 */
[----:B------:R0:W-:Y:S04]  /*07a0*/  @P0 STG.E desc[UR10][R6.64], R9 ;  /* 0x0000000906000986 */ /* 0x0001e8000c10190a */
[----:B------:R1:W-:Y:S01]  /*07b0*/  @P0 STG.E desc[UR10][R6.64+0x4], R8 ;  /* 0x0000040806000986 */ /* 0x0003e2000c10190a */
[----:B0-----:R-:W-:-:S05]  /*07c0*/  @P0 IMAD.MOV.U32 R9, RZ, RZ, R8 ;  /* 0x000000ffff090224 */ /* 0x001fca00078e0008 */
[----:B---3--:R-:W-:-:S13]  /*07d0*/  ISETP.GT.AND P1, PT, R9, R10, PT ;  /* 0x0000000a0900720c */ /* 0x008fda0003f24270 */
[----:B------:R1:W-:Y:S04]  /*07e0*/  @P1 STG.E desc[UR10][R6.64+0x4], R10 ;  /* 0x0000040a06001986 */ /* 0x0003e8000c10190a */
[----:B------:R1:W-:Y:S02]  /*07f0*/  @P1 STG.E desc[UR10][R6.64+0x8], R9 ;  /* 0x0000080906001986 */ /* 0x0003e4000c10190a */
.L_x_4:
[----:B------:R-:W-:Y:S05]  /*0800*/  @P2 BRA `(.L_x_0) ;  /* 0x00000000001c2947 */ /* 0x000fea0003800000 */
[----:B-1----:R-:W0:Y:S02]  /*0810*/  LDC.64 R6, c[0x0][0x380] ;  /* 0x0000e000ff067b82 */ /* 0x002e240000000a00 */
[----:B0-----:R-:W-:-:S05]  /*0820*/  IMAD.WIDE.U32 R6, R5, 0x4, R6 ;  /* 0x0000000405067825 */ /* 0x001fca00078e0006 */
[----:B--2---:R-:W2:Y:S04]  /*0830*/  LDG.E R5, desc[UR10][R6.64] ;  /* 0x0000000a06057981 */ /* 0x004ea8000c1e1900 */
[----:B------:R-:W2:Y:S02]  /*0840*/  LDG.E R8, desc[UR10][R6.64+0x4] ;  /* 0x0000040a06087981 */ /* 0x000ea4000c1e1900 */
[----:B--2---:R-:W-:-:S13]  /*0850*/  ISETP.GT.AND P0, PT, R5, R8, PT ;  /* 0x000000080500720c */ /* 0x004fda0003f04270 */
[----:B------:R0:W-:Y:S04]  /*0860*/  @P0 STG.E desc[UR10][R6.64], R8 ;  /* 0x0000000806000986 */ /* 0x0001e8000c10190a */
[----:B------:R0:W-:Y:S02]  /*0870*/  @P0 STG.E desc[UR10][R6.64+0x4], R5 ;  /* 0x0000040506000986 */ /* 0x0001e4000c10190a */
.L_x_0:
[----:B------:R-:W-:Y:S01]  /*0880*/  UIADD3 UR4, UPT, UPT, UR4, 0x1, URZ ;  /* 0x0000000104047890 */ /* 0x000fe2000fffe0ff */
[----:B------:R-:W-:Y:S02]  /*0890*/  VIADD R3, R3, 0x1 ;  /* 0x0000000103037836 */ /* 0x000fe40000000000 */
[----:B------:R-:W-:Y:S02]  /*08a0*/  VIADD R2, R2, 0x1 ;  /* 0x0000000102027836 */ /* 0x000fe40000000000 */
[----:B------:R-:W-:Y:S01]  /*08b0*/  VIADD R4, R4, 0xffffffff ;  /* 0xffffffff04047836 */ /* 0x000fe20000000000 */
[----:B------:R-:W-:-:S13]  /*08c0*/  ISETP.NE.AND P0, PT, R0, UR4, PT ;  /* 0x0000000400007c0c */ /* 0x000fda000bf05270 */
[----:B------:R-:W-:Y:S05]  /*08d0*/  @P0 BRA `(.L_x_5) ;  /* 0xfffffff800000947 */ /* 0x000fea000383ffff */
[----:B-12---:R-:W-:Y:S05]  /*08e0*/  EXIT ;  /* 0x000000000000794d */ /* 0x006fea0003800000 */
.L_x_6:
[----:B------:R-:W-:-:S00]  /*08f0*/  BRA `(.L_x_6) ;  /* 0xfffffffc00fc7947 */ /* 0x000fc0000383ffff */
[----:B------:R-:W-:-:S00]  /*0900*/  NOP ;  /* 0x0000000000007918 */ /* 0x000fc00000000000 */
[----:B------:R-:W-:-:S00]  /*0910*/  NOP ;  /* 0x0000000000007918 */ /* 0x000fc00000000000 */
[----:B------:R-:W-:-:S00]  /*0920*/  NOP ;  /* 0x0000000000007918 */ /* 0x000fc00000000000 */
[----:B------:R-:W-:-:S00]  /*0930*/  NOP ;  /* 0x0000000000007918 */ /* 0x000fc00000000000 */
[----:B------:R-:W-:-:S00]  /*0940*/  NOP ;  /* 0x0000000000007918 */ /* 0x000fc00000000000 */
[----:B------:R-:W-:-:S00]  /*0950*/  NOP ;  /* 0x0000000000007918 */ /* 0x000fc00000000000 */
[----:B------:R-:W-:-:S00]  /*0960*/  NOP ;  /* 0x0000000000007918 */ /* 0x000fc00000000000 */
[----:B------:R-:W-:-:S00]  /*0970*/  NOP ;  /* 0x0000000000007918 */ /* 0x000fc00000000000 */
.L_x_7:


//--------------------- .nv.shared.reserved.0     --------------------------
	.section	.nv.shared.reserved.0,"aw",@nobits
	.weak		__nv_reservedSMEM_offset_0_alias
	.size		__nv_reservedSMEM_offset_0_alias, 0, 64
	.other		__nv_reservedSMEM_offset_0_alias,@"STO_CUDA_RESERVED_SHARED STV_DEFAULT"
__nv_reservedSMEM_offset_0_alias:
	.zero		0
	.zero		64


//--------------------- .nv.constant0._Z12sort_bucketsPii --------------------------
	.section	.nv.constant0._Z12sort_bucketsPii,"a",@progbits
	.sectionflags	@""
	.align	4
.nv.constant0._Z12sort_bucketsPii:
	.zero		908


//--------------------- SYMBOLS --------------------------

	.type		.nv.reservedSmem.offset0,@object
	.size		.nv.reservedSmem.offset0,0x4
